	.headerflags	@"EF_CUDA_TEXMODE_UNIFIED EF_CUDA_64BIT_ADDRESS EF_CUDA_ACCELERATORS EF_CUDA_SM90 EF_CUDA_VIRTUAL_SM(EF_CUDA_SM90)"
	.elftype	@"ET_EXEC"


//--------------------- .nv.info                  --------------------------
	.section	.nv.info,"",@"SHT_CUDA_INFO"
	.align	4


	//----- nvinfo : EIATTR_REGCOUNT
	.align		4
        /*0000*/ 	.byte	0x04, 0x2f
        /*0002*/ 	.short	(.L_3 - .L_2)
	.align		4
.L_2:
        /*0004*/ 	.word	index@(triton_poi_fused__native_batch_norm_legit_no_training__unsafe_index_add_relu_9)
        /*0008*/ 	.word	0x00000020


	//----- nvinfo : EIATTR_MIN_STACK_SIZE
	.align		4
.L_3:
        /*000c*/ 	.byte	0x04, 0x12
        /*000e*/ 	.short	(.L_5 - .L_4)
	.align		4
.L_4:
        /*0010*/ 	.word	index@(triton_poi_fused__native_batch_norm_legit_no_training__unsafe_index_add_relu_9)
        /*0014*/ 	.word	0x00000000


	//----- nvinfo : EIATTR_FRAME_SIZE
	.align		4
.L_5:
        /*0018*/ 	.byte	0x04, 0x11
        /*001a*/ 	.short	(.L_7 - .L_6)
	.align		4
.L_6:
        /*001c*/ 	.word	index@(triton_poi_fused__native_batch_norm_legit_no_training__unsafe_index_add_relu_9)
        /*0020*/ 	.word	0x00000000


	//----- nvinfo : EIATTR_MIN_STACK_SIZE
	.align		4
.L_7:
        /*0024*/ 	.byte	0x04, 0x12
        /*0026*/ 	.short	(.L_9 - .L_8)
	.align		4
.L_8:
        /*0028*/ 	.word	index@(triton_poi_fused__native_batch_norm_legit_no_training__unsafe_index_add_relu_9)
        /*002c*/ 	.word	0x00000000
.L_9:


//--------------------- .nv.info.triton_poi_fused__native_batch_norm_legit_no_training__unsafe_index_add_relu_9 --------------------------
	.section	.nv.info.triton_poi_fused__native_batch_norm_legit_no_training__unsafe_index_add_relu_9,"",@"SHT_CUDA_INFO"
	.sectionflags	@""
	.align	4


	//----- nvinfo : EIATTR_CUDA_API_VERSION
	.align		4
        /*0000*/ 	.byte	0x04, 0x37
        /*0002*/ 	.short	(.L_11 - .L_10)
.L_10:
        /*0004*/ 	.word	0x0000007c


	//----- nvinfo : EIATTR_KPARAM_INFO
	.align		4
.L_11:
        /*0008*/ 	.byte	0x04, 0x17
        /*000a*/ 	.short	(.L_13 - .L_12)
.L_12:
        /*000c*/ 	.word	0x00000000
        /*0010*/ 	.short	0x000e
        /*0012*/ 	.short	0x0070
        /*0014*/ 	.byte	0x00, 0xf0, 0x11, 0x00


	//----- nvinfo : EIATTR_KPARAM_INFO
	.align		4
.L_13:
        /*0018*/ 	.byte	0x04, 0x17
        /*001a*/ 	.short	(.L_15 - .L_14)
.L_14:
        /*001c*/ 	.word	0x00000000
        /*0020*/ 	.short	0x000d
        /*0022*/ 	.short	0x0068
        /*0024*/ 	.byte	0x00, 0xf4, 0x21, 0x00


	//----- nvinfo : EIATTR_KPARAM_INFO
	.align		4
.L_15:
        /*0028*/ 	.byte	0x04, 0x17
        /*002a*/ 	.short	(.L_17 - .L_16)
.L_16:
        /*002c*/ 	.word	0x00000000
        /*0030*/ 	.short	0x000c
        /*0032*/ 	.short	0x0060
        /*0034*/ 	.byte	0x00, 0xf4, 0x21, 0x00


	//----- nvinfo : EIATTR_KPARAM_INFO
	.align		4
.L_17:
        /*0038*/ 	.byte	0x04, 0x17
        /*003a*/ 	.short	(.L_19 - .L_18)
.L_18:
        /*003c*/ 	.word	0x00000000
        /*0040*/ 	.short	0x000b
        /*0042*/ 	.short	0x0058
        /*0044*/ 	.byte	0x00, 0xf4, 0x21, 0x00


	//----- nvinfo : EIATTR_KPARAM_INFO
	.align		4
.L_19:
        /*0048*/ 	.byte	0x04, 0x17
        /*004a*/ 	.short	(.L_21 - .L_20)
.L_20:
        /*004c*/ 	.word	0x00000000
        /*0050*/ 	.short	0x000a
        /*0052*/ 	.short	0x0050
        /*0054*/ 	.byte	0x00, 0xf4, 0x21, 0x00


	//----- nvinfo : EIATTR_KPARAM_INFO
	.align		4
.L_21:
        /*0058*/ 	.byte	0x04, 0x17
        /*005a*/ 	.short	(.L_23 - .L_22)
.L_22:
        /*005c*/ 	.word	0x00000000
        /*0060*/ 	.short	0x0009
        /*0062*/ 	.short	0x0048
        /*0064*/ 	.byte	0x00, 0xf4, 0x21, 0x00


	//----- nvinfo : EIATTR_KPARAM_INFO
	.align		4
.L_23:
        /*0068*/ 	.byte	0x04, 0x17
        /*006a*/ 	.short	(.L_25 - .L_24)
.L_24:
        /*006c*/ 	.word	0x00000000
        /*0070*/ 	.short	0x0008
        /*0072*/ 	.short	0x0040
        /*0074*/ 	.byte	0x00, 0xf4, 0x21, 0x00


	//----- nvinfo : EIATTR_KPARAM_INFO
	.align		4
.L_25:
        /*0078*/ 	.byte	0x04, 0x17
        /*007a*/ 	.short	(.L_27 - .L_26)
.L_26:
        /*007c*/ 	.word	0x00000000
        /*0080*/ 	.short	0x0007
        /*0082*/ 	.short	0x0038
        /*0084*/ 	.byte	0x00, 0xf4, 0x21, 0x00


	//----- nvinfo : EIATTR_KPARAM_INFO
	.align		4
.L_27:
        /*0088*/ 	.byte	0x04, 0x17
        /*008a*/ 	.short	(.L_29 - .L_28)
.L_28:
        /*008c*/ 	.word	0x00000000
        /*0090*/ 	.short	0x0006
        /*0092*/ 	.short	0x0030
        /*0094*/ 	.byte	0x00, 0xf4, 0x21, 0x00


	//----- nvinfo : EIATTR_KPARAM_INFO
	.align		4
.L_29:
        /*0098*/ 	.byte	0x04, 0x17
        /*009a*/ 	.short	(.L_31 - .L_30)
.L_30:
        /*009c*/ 	.word	0x00000000
        /*00a0*/ 	.short	0x0005
        /*00a2*/ 	.short	0x0028
        /*00a4*/ 	.byte	0x00, 0xf4, 0x21, 0x00


	//----- nvinfo : EIATTR_KPARAM_INFO
	.align		4
.L_31:
        /*00a8*/ 	.byte	0x04, 0x17
        /*00aa*/ 	.short	(.L_33 - .L_32)
.L_32:
        /*00ac*/ 	.word	0x00000000
        /*00b0*/ 	.short	0x0004
        /*00b2*/ 	.short	0x0020
        /*00b4*/ 	.byte	0x00, 0xf4, 0x21, 0x00


	//----- nvinfo : EIATTR_KPARAM_INFO
	.align		4
.L_33:
        /*00b8*/ 	.byte	0x04, 0x17
        /*00ba*/ 	.short	(.L_35 - .L_34)
.L_34:
        /*00bc*/ 	.word	0x00000000
        /*00c0*/ 	.short	0x0003
        /*00c2*/ 	.short	0x0018
        /*00c4*/ 	.byte	0x00, 0xf4, 0x21, 0x00


	//----- nvinfo : EIATTR_KPARAM_INFO
	.align		4
.L_35:
        /*00c8*/ 	.byte	0x04, 0x17
        /*00ca*/ 	.short	(.L_37 - .L_36)
.L_36:
        /*00cc*/ 	.word	0x00000000
        /*00d0*/ 	.short	0x0002
        /*00d2*/ 	.short	0x0010
        /*00d4*/ 	.byte	0x00, 0xf4, 0x21, 0x00


	//----- nvinfo : EIATTR_KPARAM_INFO
	.align		4
.L_37:
        /*00d8*/ 	.byte	0x04, 0x17
        /*00da*/ 	.short	(.L_39 - .L_38)
.L_38:
        /*00dc*/ 	.word	0x00000000
        /*00e0*/ 	.short	0x0001
        /*00e2*/ 	.short	0x0008
        /*00e4*/ 	.byte	0x00, 0xf4, 0x21, 0x00


	//----- nvinfo : EIATTR_KPARAM_INFO
	.align		4
.L_39:
        /*00e8*/ 	.byte	0x04, 0x17
        /*00ea*/ 	.short	(.L_41 - .L_40)
.L_40:
        /*00ec*/ 	.word	0x00000000
        /*00f0*/ 	.short	0x0000
        /*00f2*/ 	.short	0x0000
        /*00f4*/ 	.byte	0x00, 0xf4, 0x21, 0x00


	//----- nvinfo : EIATTR_SPARSE_MMA_MASK
	.align		4
.L_41:
        /*00f8*/ 	.byte	0x03, 0x50
        /*00fa*/ 	.short	0x0000


	//----- nvinfo : EIATTR_MAXREG_COUNT
	.align		4
        /*00fc*/ 	.byte	0x03, 0x1b
        /*00fe*/ 	.short	0x00ff


	//----- nvinfo : EIATTR_EXIT_INSTR_OFFSETS
	.align		4
        /*0100*/ 	.byte	0x04, 0x1c
        /*0102*/ 	.short	(.L_43 - .L_42)


	//   ....[0]....
.L_42:
        /*0104*/ 	.word	0x00000860


	//----- nvinfo : EIATTR_REQNTID
	.align		4
.L_43:
        /*0108*/ 	.byte	0x04, 0x10
        /*010a*/ 	.short	(.L_45 - .L_44)
.L_44:
        /*010c*/ 	.word	0x00000080
        /*0110*/ 	.word	0x00000001
        /*0114*/ 	.word	0x00000001


	//----- nvinfo : EIATTR_CBANK_PARAM_SIZE
	.align		4
.L_45:
        /*0118*/ 	.byte	0x03, 0x19
        /*011a*/ 	.short	0x0074


	//----- nvinfo : EIATTR_PARAM_CBANK
	.align		4
        /*011c*/ 	.byte	0x04, 0x0a
        /*011e*/ 	.short	(.L_47 - .L_46)
	.align		4
.L_46:
        /*0120*/ 	.word	index@(.nv.constant0.triton_poi_fused__native_batch_norm_legit_no_training__unsafe_index_add_relu_9)
        /*0124*/ 	.short	0x0210
        /*0126*/ 	.short	0x0074


	//----- nvinfo : EIATTR_SW_WAR
	.align		4
.L_47:
        /*0128*/ 	.byte	0x04, 0x36
        /*012a*/ 	.short	(.L_49 - .L_48)
.L_48:
        /*012c*/ 	.word	0x00000008
.L_49:


//--------------------- .nv.callgraph             --------------------------
	.section	.nv.callgraph,"",@"SHT_CUDA_CALLGRAPH"
	.align	4
	.sectionentsize	8
	.align		4
        /*0000*/ 	.word	0x00000000
	.align		4
        /*0004*/ 	.word	0xffffffff
	.align		4
        /*0008*/ 	.word	0x00000000
	.align		4
        /*000c*/ 	.word	0xfffffffe
	.align		4
        /*0010*/ 	.word	0x00000000
	.align		4
        /*0014*/ 	.word	0xfffffffd
	.align		4
        /*0018*/ 	.word	0x00000000
	.align		4
        /*001c*/ 	.word	0xfffffffc


//--------------------- .nv.constant4             --------------------------
	.section	.nv.constant4,"a",@progbits
	.align	8
	.align		8
.nv.constant4:
        /*0000*/ 	.dword	_$_str
	.align		8
        /*0008*/ 	.dword	_$_str_$_2


//--------------------- .text.triton_poi_fused__native_batch_norm_legit_no_training__unsafe_index_add_relu_9 --------------------------
	.section	.text.triton_poi_fused__native_batch_norm_legit_no_training__unsafe_index_add_relu_9,"ax",@progbits
	.align	128
        .global         triton_poi_fused__native_batch_norm_legit_no_training__unsafe_index_add_relu_9
        .type           triton_poi_fused__native_batch_norm_legit_no_training__unsafe_index_add_relu_9,@function
        .size           triton_poi_fused__native_batch_norm_legit_no_training__unsafe_index_add_relu_9,(.L_x_1 - triton_poi_fused__native_batch_norm_legit_no_training__unsafe_index_add_relu_9)
        .other          triton_poi_fused__native_batch_norm_legit_no_training__unsafe_index_add_relu_9,@"STO_CUDA_ENTRY STV_DEFAULT"
triton_poi_fused__native_batch_norm_legit_no_training__unsafe_index_add_relu_9:
.text.triton_poi_fused__native_batch_norm_legit_no_training__unsafe_index_add_relu_9:
[----:B------:R-:W-:Y:S01]  /*0000*/  LDC R1, c[0x0][0x28] ;  /* 0x00000a00ff017b82 */ /* 0x000fe20000000800 */
[----:B------:R-:W1:Y:S07]  /*0010*/  S2R R0, SR_TID.X ;  /* 0x0000000000007919 */ /* 0x000e6e0000002100 */
[----:B------:R-:W2:Y:S01]  /*0020*/  LDC.64 R8, c[0x0][0x240] ;  /* 0x00009000ff087b82 */ /* 0x000ea20000000a00 */
[----:B------:R-:W-:Y:S01]  /*0030*/  ULDC.64 UR4, c[0x0][0x208] ;  /* 0x0000820000047ab9 */ /* 0x000fe20000000a00 */
[----:B------:R-:W-:Y:S01]  /*0040*/  ULDC.64 UR6, c[0x0][0x248] ;  /* 0x0000920000067ab9 */ /* 0x000fe20000000a00 */
[----:B------:R-:W3:Y:S05]  /*0050*/  S2R R13, SR_CTAID.X ;  /* 0x00000000000d7919 */ /* 0x000eea0000002500 */
[----:B------:R-:W4:Y:S08]  /*0060*/  LDC.64 R14, c[0x0][0x220] ;  /* 0x00008800ff0e7b82 */ /* 0x000f300000000a00 */
[----:B------:R-:W5:Y:S08]  /*0070*/  LDC.64 R16, c[0x0][0x258] ;  /* 0x00009600ff107b82 */ /* 0x000f700000000a00 */
[----:B------:R-:W4:Y:S01]  /*0080*/  LDC.64 R28, c[0x0][0x218] ;  /* 0x00008600ff1c7b82 */ /* 0x000f220000000a00 */
[----:B-1----:R-:W-:-:S07]  /*0090*/  SHF.L.U32 R0, R0, 0x1, RZ ;  /* 0x0000000100007819 */ /* 0x002fce00000006ff */
[----:B------:R-:W1:Y:S01]  /*00a0*/  LDC.64 R26, c[0x0][0x210] ;  /* 0x00008400ff1a7b82 */ /* 0x000e620000000a00 */
[----:B------:R-:W-:-:S04]  /*00b0*/  LOP3.LUT R0, R0, 0xfe, RZ, 0xc0, !PT ;  /* 0x000000fe00007812 */ /* 0x000fc800078ec0ff */
[----:B---3--:R-:W-:-:S03]  /*00c0*/  LEA R2, R13, R0, 0x8 ;  /* 0x000000000d027211 */ /* 0x008fc600078e40ff */
[----:B------:R-:W3:Y:S01]  /*00d0*/  LDC.64 R22, c[0x0][0x268] ;  /* 0x00009a00ff167b82 */ /* 0x000ee20000000a00 */
[----:B------:R-:W-:-:S04]  /*00e0*/  SHF.R.S32.HI R3, RZ, 0x1f, R2 ;  /* 0x0000001fff037819 */ /* 0x000fc80000011402 */
[----:B------:R-:W-:-:S04]  /*00f0*/  LEA.HI R3, R3, R2, RZ, 0x4 ;  /* 0x0000000203037211 */ /* 0x000fc800078f20ff */
[----:B------:R-:W-:-:S04]  /*0100*/  SHF.R.S32.HI R0, RZ, 0x4, R3 ;  /* 0x00000004ff007819 */ /* 0x000fc80000011403 */
[----:B------:R-:W-:-:S04]  /*0110*/  LEA.HI R4, R0, R0, RZ, 0x4 ;  /* 0x0000000000047211 */ /* 0x000fc800078f20ff */
[----:B------:R-:W-:-:S05]  /*0120*/  LOP3.LUT R5, R4, 0xfffffff0, RZ, 0xc0, !PT ;  /* 0xfffffff004057812 */ /* 0x000fca00078ec0ff */
[----:B------:R-:W-:Y:S01]  /*0130*/  IMAD.IADD R5, R0, 0x1, -R5 ;  /* 0x0000000100057824 */ /* 0x000fe200078e0a05 */
[----:B------:R-:W-:-:S03]  /*0140*/  LOP3.LUT R3, R3, 0xfffffff0, RZ, 0xc0, !PT ;  /* 0xfffffff003037812 */ /* 0x000fc600078ec0ff */
[----:B--2---:R-:W-:Y:S01]  /*0150*/  IMAD.WIDE R6, R5, 0x8, R8 ;  /* 0x0000000805067825 */ /* 0x004fe200078e0208 */
[----:B------:R-:W-:-:S05]  /*0160*/  IADD3 R3, R2, -R3, RZ ;  /* 0x8000000302037210 */ /* 0x000fca0007ffe0ff */
[----:B------:R-:W2:Y:S01]  /*0170*/  LDG.E.EL.64 R6, desc[UR4][R6.64] ;  /* 0x0000000406067981 */ /* 0x000ea2000c2e1b00 */
[----:B------:R-:W-:-:S06]  /*0180*/  IMAD.WIDE R8, R3, 0x8, R8 ;  /* 0x0000000803087825 */ /* 0x000fcc00078e0208 */
[----:B------:R-:W2:Y:S01]  /*0190*/  LDG.E.EL.128 R8, desc[UR4][R8.64] ;  /* 0x0000000408087981 */ /* 0x000ea2000c2e1d00 */
[----:B------:R-:W-:-:S04]  /*01a0*/  SHF.R.S32.HI R3, RZ, 0x17, R13 ;  /* 0x00000017ff037819 */ /* 0x000fc8000001140d */
[----:B------:R-:W-:-:S04]  /*01b0*/  SGXT R3, R3, 0x1 ;  /* 0x000000010303781a */ /* 0x000fc80000000200 */
[----:B------:R-:W-:-:S04]  /*01c0*/  LEA.HI R3, R3, R2, RZ, 0x8 ;  /* 0x0000000203037211 */ /* 0x000fc800078f40ff */
[----:B------:R-:W-:-:S04]  /*01d0*/  SHF.R.S32.HI R5, RZ, 0x8, R3 ;  /* 0x00000008ff057819 */ /* 0x000fc80000011403 */
[----:B------:R-:W-:-:S04]  /*01e0*/  LEA.HI R0, R5, R5, RZ, 0x5 ;  /* 0x0000000505007211 */ /* 0x000fc800078f28ff */
[----:B------:R-:W-:-:S05]  /*01f0*/  LOP3.LUT R0, R0, 0xffffffe0, RZ, 0xc0, !PT ;  /* 0xffffffe000007812 */ /* 0x000fca00078ec0ff */
[----:B------:R-:W-:-:S04]  /*0200*/  IMAD.IADD R4, R5, 0x1, -R0 ;  /* 0x0000000105047824 */ /* 0x000fc800078e0a00 */
[----:B----4-:R-:W-:-:S05]  /*0210*/  IMAD.WIDE R14, R4, 0x4, R14 ;  /* 0x00000004040e7825 */ /* 0x010fca00078e020e */
[----:B------:R4:W2:Y:S01]  /*0220*/  LDG.E.EL R0, desc[UR4][R14.64] ;  /* 0x000000040e007981 */ /* 0x0008a2000c2e1900 */
[----:B-----5:R-:W-:-:S05]  /*0230*/  IMAD.WIDE R16, R4, 0x4, R16 ;  /* 0x0000000404107825 */ /* 0x020fca00078e0210 */
[----:B------:R5:W2:Y:S01]  /*0240*/  LDG.E.EL R3, desc[UR4][R16.64] ;  /* 0x0000000410037981 */ /* 0x000aa2000c2e1900 */
[----:B0-----:R-:W-:Y:S01]  /*0250*/  IMAD.WIDE R28, R4, 0x4, R28 ;  /* 0x00000004041c7825 */ /* 0x001fe200078e021c */
[----:B----4-:R-:W0:Y:S03]  /*0260*/  LDC.64 R14, c[0x0][0x230] ;  /* 0x00008c00ff0e7b82 */ /* 0x010e260000000a00 */
[----:B-1----:R-:W-:Y:S01]  /*0270*/  IMAD.WIDE R26, R2, 0x4, R26 ;  /* 0x00000004021a7825 */ /* 0x002fe200078e021a */
[----:B------:R-:W-:-:S03]  /*0280*/  SHF.L.U32 R5, R5, 0x6, RZ ;  /* 0x0000000605057819 */ /* 0x000fc600000006ff */
[----:B---3--:R-:W-:-:S04]  /*0290*/  IMAD.WIDE R22, R4, 0x4, R22 ;  /* 0x0000000404167825 */ /* 0x008fc800078e0216 */
[----:B0-----:R-:W-:-:S06]  /*02a0*/  IMAD.WIDE R14, R4, 0x4, R14 ;  /* 0x00000004040e7825 */ /* 0x001fcc00078e020e */
[----:B------:R0:W3:Y:S01]  /*02b0*/  LDG.E.EL R15, desc[UR4][R14.64] ;  /* 0x000000040e0f7981 */ /* 0x0000e2000c2e1900 */
[----:B--2---:R-:W-:-:S04]  /*02c0*/  SHF.R.U32.HI R13, RZ, 0x1c, R7 ;  /* 0x0000001cff0d7819 */ /* 0x004fc80000011607 */
[----:B------:R-:W-:Y:S02]  /*02d0*/  LOP3.LUT R13, R13, 0x8, RZ, 0xc0, !PT ;  /* 0x000000080d0d7812 */ /* 0x000fe400078ec0ff */
[----:B------:R-:W-:Y:S02]  /*02e0*/  SHF.R.U32.HI R20, RZ, 0x1a, R11 ;  /* 0x0000001aff147819 */ /* 0x000fe4000001160b */
[----:B------:R-:W-:Y:S02]  /*02f0*/  IADD3 R18, P0, R6, R13, RZ ;  /* 0x0000000d06127210 */ /* 0x000fe40007f1e0ff */
[----:B------:R-:W-:Y:S01]  /*0300*/  SHF.R.U32.HI R6, RZ, 0x1a, R9 ;  /* 0x0000001aff067819 */ /* 0x000fe20000011609 */
[----:B------:R-:W1:Y:S01]  /*0310*/  LDC.64 R12, c[0x0][0x228] ;  /* 0x00008a00ff0c7b82 */ /* 0x000e620000000a00 */
[----:B------:R-:W-:Y:S01]  /*0320*/  IADD3.X R19, RZ, R7, RZ, P0, !PT ;  /* 0x00000007ff137210 */ /* 0x000fe200007fe4ff */
[----:B------:R-:W-:Y:S01]  /*0330*/  IMAD.SHL.U32 R7, R18, 0x20, RZ ;  /* 0x0000002012077824 */ /* 0x000fe200078e00ff */
[----:B-----5:R-:W-:-:S02]  /*0340*/  LEA R17, P0, R8, UR6, 0x2 ;  /* 0x0000000608117c11 */ /* 0x020fc4000f8010ff */
[----:B------:R-:W-:Y:S02]  /*0350*/  LOP3.LUT R16, R6, 0x20, RZ, 0xc0, !PT ;  /* 0x0000002006107812 */ /* 0x000fe400078ec0ff */
[----:B------:R-:W-:Y:S02]  /*0360*/  LEA.HI.X R9, R8, UR7, R9, 0x2, P0 ;  /* 0x0000000708097c11 */ /* 0x000fe400080f1409 */
[----:B------:R-:W-:Y:S02]  /*0370*/  IADD3 R8, P1, P0, R7, R17, R16 ;  /* 0x0000001107087210 */ /* 0x000fe4000783e010 */
[----:B------:R-:W2:Y:S01]  /*0380*/  LDC.64 R16, c[0x0][0x238] ;  /* 0x00008e00ff107b82 */ /* 0x000ea20000000a00 */
[----:B------:R-:W-:Y:S02]  /*0390*/  SHF.L.U64.HI R6, R18, 0x5, R19 ;  /* 0x0000000512067819 */ /* 0x000fe40000010213 */
[----:B------:R-:W-:Y:S02]  /*03a0*/  LEA R21, P2, R10, UR6, 0x2 ;  /* 0x000000060a157c11 */ /* 0x000fe4000f8410ff */
[----:B------:R-:W-:-:S02]  /*03b0*/  LOP3.LUT R20, R20, 0x20, RZ, 0xc0, !PT ;  /* 0x0000002014147812 */ /* 0x000fc400078ec0ff */
[----:B------:R-:W-:Y:S01]  /*03c0*/  LEA.HI.X R11, R10, UR7, R11, 0x2, P2 ;  /* 0x000000070a0b7c11 */ /* 0x000fe200090f140b */
[----:B------:R-:W4:Y:S01]  /*03d0*/  LDC.64 R18, c[0x0][0x250] ;  /* 0x00009400ff127b82 */ /* 0x000f220000000a00 */
[----:B------:R-:W-:Y:S02]  /*03e0*/  IADD3 R10, P2, P3, R7, R21, R20 ;  /* 0x00000015070a7210 */ /* 0x000fe40007b5e014 */
[----:B------:R-:W5:Y:S01]  /*03f0*/  LDG.E.EL R7, desc[UR4][R28.64] ;  /* 0x000000041c077981 */ /* 0x000f62000c2e1900 */
[----:B-1----:R-:W-:-:S03]  /*0400*/  IMAD.WIDE R24, R4, 0x4, R12 ;  /* 0x0000000404187825 */ /* 0x002fc600078e020c */
[----:B------:R-:W5:Y:S01]  /*0410*/  LDG.E.64 R12, desc[UR4][R26.64] ;  /* 0x000000041a0c7981 */ /* 0x000f62000c1e1b00 */
[----:B------:R-:W1:Y:S01]  /*0420*/  LDC.64 R20, c[0x0][0x260] ;  /* 0x00009800ff147b82 */ /* 0x000e620000000a00 */
[C---:B------:R-:W-:Y:S02]  /*0430*/  IADD3.X R11, R6.reuse, R11, RZ, P2, P3 ;  /* 0x0000000b060b7210 */ /* 0x040fe400017e64ff */
[----:B------:R-:W-:Y:S01]  /*0440*/  IADD3.X R9, R6, R9, RZ, P1, P0 ;  /* 0x0000000906097210 */ /* 0x000fe20000fe04ff */
[----:B------:R-:W3:Y:S01]  /*0450*/  LDG.E.EL R24, desc[UR4][R24.64] ;  /* 0x0000000418187981 */ /* 0x000ee2000c2e1900 */
[----:B------:R-:W-:-:S04]  /*0460*/  IMAD.WIDE R10, R5, 0x4, R10 ;  /* 0x00000004050a7825 */ /* 0x000fc800078e020a */
[----:B--2---:R-:W-:Y:S02]  /*0470*/  IMAD.WIDE R16, R2, 0x4, R16 ;  /* 0x0000000402107825 */ /* 0x004fe400078e0210 */
[----:B------:R-:W2:Y:S02]  /*0480*/  LDG.E.EL R10, desc[UR4][R10.64] ;  /* 0x000000040a0a7981 */ /* 0x000ea4000c2e1900 */
[----:B------:R-:W-:Y:S02]  /*0490*/  IMAD.WIDE R8, R5, 0x4, R8 ;  /* 0x0000000405087825 */ /* 0x000fe400078e0208 */
[----:B------:R-:W2:Y:S02]  /*04a0*/  LDG.E.64 R16, desc[UR4][R16.64] ;  /* 0x0000000410107981 */ /* 0x000ea4000c1e1b00 */
[C---:B----4-:R-:W-:Y:S02]  /*04b0*/  IMAD.WIDE R18, R4.reuse, 0x4, R18 ;  /* 0x0000000404127825 */ /* 0x050fe400078e0212 */
[----:B------:R4:W2:Y:S04]  /*04c0*/  LDG.E.EL R8, desc[UR4][R8.64] ;  /* 0x0000000408087981 */ /* 0x0008a8000c2e1900 */
[----:B------:R-:W2:Y:S01]  /*04d0*/  LDG.E.EL R19, desc[UR4][R18.64] ;  /* 0x0000000412137981 */ /* 0x000ea2000c2e1900 */
[----:B-1----:R-:W-:-:S03]  /*04e0*/  IMAD.WIDE R20, R4, 0x4, R20 ;  /* 0x0000000404147825 */ /* 0x002fc600078e0214 */
[----:B------:R-:W2:Y:S04]  /*04f0*/  LDG.E.EL R5, desc[UR4][R22.64] ;  /* 0x0000000416057981 */ /* 0x000ea8000c2e1900 */
[----:B------:R-:W2:Y:S01]  /*0500*/  LDG.E.EL R20, desc[UR4][R20.64] ;  /* 0x0000000414147981 */ /* 0x000ea2000c2e1900 */
[----:B------:R-:W-:-:S04]  /*0510*/  FADD R0, R0, 9.9999997473787516356e-06 ;  /* 0x3727c5ac00007421 */ /* 0x000fc80000000000 */
[----:B------:R-:W1:Y:S01]  /*0520*/  MUFU.SQRT R4, R0 ;  /* 0x0000000000047308 */ /* 0x000e620000002000 */
[----:B------:R-:W-:-:S07]  /*0530*/  FADD R6, R3, 9.9999997473787516356e-06 ;  /* 0x3727c5ac03067421 */ /* 0x000fce0000000000 */
[----:B0-----:R-:W0:Y:S01]  /*0540*/  MUFU.SQRT R14, R6 ;  /* 0x00000006000e7308 */ /* 0x001e220000002000 */
[C---:B-1----:R-:W-:Y:S02]  /*0550*/  FSETP.GT.AND P0, PT, R4.reuse, 8.50705917302346158658e+37, PT ;  /* 0x7e8000000400780b */ /* 0x042fe40003f04000 */
[----:B------:R-:W-:Y:S02]  /*0560*/  FSETP.GEU.AND P2, PT, R4, 1.175494350822287508e-38, PT ;  /* 0x008000000400780b */ /* 0x000fe40003f4e000 */
[C---:B0-----:R-:W-:Y:S02]  /*0570*/  FSETP.GT.AND P1, PT, R14.reuse, 8.50705917302346158658e+37, PT ;  /* 0x7e8000000e00780b */ /* 0x041fe40003f24000 */
[----:B------:R-:W-:-:S07]  /*0580*/  FSETP.GEU.AND P3, PT, R14, 1.175494350822287508e-38, PT ;  /* 0x008000000e00780b */ /* 0x000fce0003f6e000 */
[----:B------:R-:W-:-:S04]  /*0590*/  @P0 FMUL R4, R4, 0.25 ;  /* 0x3e80000004040820 */ /* 0x000fc80000400000 */
[----:B------:R-:W-:Y:S01]  /*05a0*/  @!P2 FMUL R4, R4, 16777216 ;  /* 0x4b8000000404a820 */ /* 0x000fe20000400000 */
[----:B----4-:R-:W-:Y:S02]  /*05b0*/  IMAD.MOV.U32 R9, RZ, RZ, 0x3e800000 ;  /* 0x3e800000ff097424 */ /* 0x010fe400078e00ff */
[----:B------:R-:W-:-:S03]  /*05c0*/  @P1 FMUL R14, R14, 0.25 ;  /* 0x3e8000000e0e1820 */ /* 0x000fc60000400000 */
[----:B------:R-:W0:Y:S01]  /*05d0*/  MUFU.RCP R4, R4 ;  /* 0x0000000400047308 */ /* 0x000e220000001000 */
[----:B------:R-:W-:Y:S01]  /*05e0*/  FSEL R3, R9, 1, P0 ;  /* 0x3f80000009037808 */ /* 0x000fe20000000000 */
[----:B------:R-:W-:-:S04]  /*05f0*/  @!P3 FMUL R14, R14, 16777216 ;  /* 0x4b8000000e0eb820 */ /* 0x000fc80000400000 */
[----:B------:R-:W-:Y:S02]  /*0600*/  @!P2 FMUL R3, R3, 16777216 ;  /* 0x4b8000000303a820 */ /* 0x000fe40000400000 */
[----:B------:R-:W1:Y:S01]  /*0610*/  MUFU.RCP R14, R14 ;  /* 0x0000000e000e7308 */ /* 0x000e620000001000 */
[----:B------:R-:W-:Y:S01]  /*0620*/  FSEL R9, R9, 1, P1 ;  /* 0x3f80000009097808 */ /* 0x000fe20000800000 */
[----:B0-----:R-:W-:-:S04]  /*0630*/  FMUL R3, R4, R3 ;  /* 0x0000000304037220 */ /* 0x001fc80000400000 */
[----:B------:R-:W-:Y:S01]  /*0640*/  @!P3 FMUL R9, R9, 16777216 ;  /* 0x4b8000000909b820 */ /* 0x000fe20000400000 */
[--C-:B-----5:R-:W-:Y:S01]  /*0650*/  FADD R0, R13, -R7.reuse ;  /* 0x800000070d007221 */ /* 0x120fe20000000000 */
[----:B------:R-:W-:Y:S02]  /*0660*/  FADD R12, R12, -R7 ;  /* 0x800000070c0c7221 */ /* 0x000fe40000000000 */
[----:B------:R-:W0:Y:S01]  /*0670*/  LDC.64 R6, c[0x0][0x278] ;  /* 0x00009e00ff067b82 */ /* 0x000e220000000a00 */
[C---:B------:R-:W-:Y:S01]  /*0680*/  FMUL R0, R3.reuse, R0 ;  /* 0x0000000003007220 */ /* 0x040fe20000400000 */
[----:B------:R-:W-:-:S03]  /*0690*/  FMUL R12, R3, R12 ;  /* 0x0000000c030c7220 */ /* 0x000fc60000400000 */
[C-C-:B---3--:R-:W-:Y:S01]  /*06a0*/  FFMA R0, R24.reuse, R0, R15.reuse ;  /* 0x0000000018007223 */ /* 0x148fe2000000000f */
[----:B------:R-:W-:Y:S02]  /*06b0*/  FFMA R15, R24, R12, R15 ;  /* 0x0000000c180f7223 */ /* 0x000fe4000000000f */
[----:B------:R-:W3:Y:S01]  /*06c0*/  LDC.64 R12, c[0x0][0x270] ;  /* 0x00009c00ff0c7b82 */ /* 0x000ee20000000a00 */
[----:B-1----:R-:W-:Y:S01]  /*06d0*/  FMUL R3, R14, R9 ;  /* 0x000000090e037220 */ /* 0x002fe20000400000 */
[----:B--2---:R-:W-:Y:S01]  /*06e0*/  FADD R9, R17, R0 ;  /* 0x0000000011097221 */ /* 0x004fe20000000000 */
[----:B------:R-:W-:Y:S02]  /*06f0*/  FSETP.GEU.AND P0, PT, R0, -R17, PT ;  /* 0x800000110000720b */ /* 0x000fe40003f0e000 */
[----:B------:R-:W-:Y:S01]  /*0700*/  FSETP.GEU.AND P1, PT, R15, -R16, PT ;  /* 0x800000100f00720b */ /* 0x000fe20003f2e000 */
[----:B------:R-:W-:Y:S01]  /*0710*/  FADD R15, R16, R15 ;  /* 0x0000000f100f7221 */ /* 0x000fe20000000000 */
[----:B------:R-:W-:Y:S01]  /*0720*/  FSEL R9, R9, RZ, P0 ;  /* 0x000000ff09097208 */ /* 0x000fe20000000000 */
[C---:B------:R-:W-:Y:S01]  /*0730*/  FADD R10, -R19.reuse, R10 ;  /* 0x0000000a130a7221 */ /* 0x040fe20000000100 */
[----:B------:R-:W-:-:S03]  /*0740*/  FADD R8, -R19, R8 ;  /* 0x0000000813087221 */ /* 0x000fc60000000100 */
[-C--:B------:R-:W-:Y:S01]  /*0750*/  FMUL R10, R10, R3.reuse ;  /* 0x000000030a0a7220 */ /* 0x080fe20000400000 */
[----:B------:R-:W-:Y:S01]  /*0760*/  FMUL R4, R8, R3 ;  /* 0x0000000308047220 */ /* 0x000fe20000400000 */
[----:B------:R-:W-:Y:S01]  /*0770*/  FSEL R8, R15, RZ, P1 ;  /* 0x000000ff0f087208 */ /* 0x000fe20000800000 */
[----:B------:R-:W-:Y:S01]  /*0780*/  FADD R0, RZ, R9 ;  /* 0x00000009ff007221 */ /* 0x000fe20000000000 */
[C-C-:B------:R-:W-:Y:S01]  /*0790*/  FFMA R11, R20.reuse, R10, R5.reuse ;  /* 0x0000000a140b7223 */ /* 0x140fe20000000005 */
[----:B------:R-:W-:Y:S02]  /*07a0*/  FFMA R4, R20, R4, R5 ;  /* 0x0000000414047223 */ /* 0x000fe40000000005 */
[----:B------:R-:W-:Y:S02]  /*07b0*/  FADD R3, RZ, R8 ;  /* 0x00000008ff037221 */ /* 0x000fe40000000000 */
[C---:B------:R-:W-:Y:S01]  /*07c0*/  FSETP.GEU.AND P1, PT, R0.reuse, -R11, PT ;  /* 0x8000000b0000720b */ /* 0x040fe20003f2e000 */
[----:B------:R-:W-:Y:S01]  /*07d0*/  FADD R11, R0, R11 ;  /* 0x0000000b000b7221 */ /* 0x000fe20000000000 */
[C---:B------:R-:W-:Y:S01]  /*07e0*/  FADD R0, R3.reuse, R4 ;  /* 0x0000000403007221 */ /* 0x040fe20000000000 */
[----:B------:R-:W-:Y:S01]  /*07f0*/  FSETP.GEU.AND P0, PT, R3, -R4, PT ;  /* 0x800000040300720b */ /* 0x000fe20003f0e000 */
[----:B---3--:R-:W-:-:S02]  /*0800*/  IMAD.WIDE R12, R2, 0x4, R12 ;  /* 0x00000004020c7825 */ /* 0x008fc400078e020c */
[----:B------:R-:W-:Y:S02]  /*0810*/  FSEL R11, R11, RZ, P1 ;  /* 0x000000ff0b0b7208 */ /* 0x000fe40000800000 */
[----:B0-----:R-:W-:Y:S01]  /*0820*/  IMAD.WIDE R6, R2, 0x4, R6 ;  /* 0x0000000402067825 */ /* 0x001fe200078e0206 */
[----:B------:R-:W-:Y:S01]  /*0830*/  FSEL R10, R0, RZ, P0 ;  /* 0x000000ff000a7208 */ /* 0x000fe20000000000 */
[----:B------:R-:W-:Y:S04]  /*0840*/  STG.E.64 desc[UR4][R12.64], R8 ;  /* 0x000000080c007986 */ /* 0x000fe8000c101b04 */
[----:B------:R-:W-:Y:S01]  /*0850*/  STG.E.64 desc[UR4][R6.64], R10 ;  /* 0x0000000a06007986 */ /* 0x000fe2000c101b04 */
[----:B------:R-:W-:Y:S05]  /*0860*/  EXIT ;  /* 0x000000000000794d */ /* 0x000fea0003800000 */
.L_x_0:
[----:B------:R-:W-:-:S00]  /*0870*/  BRA `(.L_x_0) ;  /* 0xfffffffc00fc7947 */ /* 0x000fc0000383ffff */
[----:B------:R-:W-:-:S00]  /*0880*/  NOP ;  /* 0x0000000000007918 */ /* 0x000fc00000000000 */
[----:B------:R-:W-:-:S00]  /*0890*/  NOP ;  /* 0x0000000000007918 */ /* 0x000fc00000000000 */
[----:B------:R-:W-:-:S00]  /*08a0*/  NOP ;  /* 0x0000000000007918 */ /* 0x000fc00000000000 */
[----:B------:R-:W-:-:S00]  /*08b0*/  NOP ;  /* 0x0000000000007918 */ /* 0x000fc00000000000 */
[----:B------:R-:W-:-:S00]  /*08c0*/  NOP ;  /* 0x0000000000007918 */ /* 0x000fc00000000000 */
[----:B------:R-:W-:-:S00]  /*08d0*/  NOP ;  /* 0x0000000000007918 */ /* 0x000fc00000000000 */
[----:B------:R-:W-:-:S00]  /*08e0*/  NOP ;  /* 0x0000000000007918 */ /* 0x000fc00000000000 */
[----:B------:R-:W-:-:S00]  /*08f0*/  NOP ;  /* 0x0000000000007918 */ /* 0x000fc00000000000 */
.L_x_1:


//--------------------- .nv.global.init           --------------------------
	.section	.nv.global.init,"aw",@progbits
.nv.global.init:
	.type		_$_str,@object
	.size		_$_str,(_$_str_$_2 - _$_str)
_$_str:
        /*0000*/ 	.byte	0x5f, 0x5f, 0x43, 0x55, 0x44, 0x41, 0x5f, 0x46, 0x54, 0x5a, 0x00
	.type		_$_str_$_2,@object
	.size		_$_str_$_2,(.L_1 - _$_str_$_2)
_$_str_$_2:
        /*000b*/ 	.byte	0x5f, 0x5f, 0x43, 0x55, 0x44, 0x41, 0x5f, 0x50, 0x52, 0x45, 0x43, 0x5f, 0x53, 0x51, 0x52, 0x54
        /*001b*/ 	.byte	0x00
.L_1:


//--------------------- .nv.constant0.triton_poi_fused__native_batch_norm_legit_no_training__unsafe_index_add_relu_9 --------------------------
	.section	.nv.constant0.triton_poi_fused__native_batch_norm_legit_no_training__unsafe_index_add_relu_9,"a",@progbits
	.sectionflags	@""
	.align	4
.nv.constant0.triton_poi_fused__native_batch_norm_legit_no_training__unsafe_index_add_relu_9:
	.zero		644
